	.target	sm_80

	.elftype	@"ET_EXEC"


//--------------------- .note.nv.tkinfo           --------------------------
	.section	.note.nv.tkinfo,"",@"SHT_NOTE"
	.sectionflags	@"SHF_NOTE_NV_TKINFO"
	.tkinfo
        /*0018*/ 	.word	0x00000002
        /*0030*/ 	.string	""
        /*0030*/ 	.string	"ptxas"
        /*0030*/ 	.string	"Cuda compilation tools, release 13.0, V13.0.88"
        /*0030*/ 	.string	"Build cuda_13.0.r13.0/compiler.36424714_0"
        /*0030*/ 	.string	"-v  -suppress-debug-info  -lineinfo  -arch sm_80 "



//--------------------- .note.nv.cuinfo           --------------------------
	.section	.note.nv.cuinfo,"",@"SHT_NOTE"
	.sectionflags	@"SHF_NOTE_NV_CUINFO"
        /*0018*/ 	.short	0x0002
        /*001a*/ 	.short	0x0050
        /*001c*/ 	.short	0x0082
	.zero		2


//--------------------- .nv.info                  --------------------------
	.section	.nv.info,"",@"SHT_CUDA_INFO"
	.align	4


	//----- nvinfo : EIATTR_REGCOUNT
	.align		4
        /*0000*/ 	.byte	0x04, 0x2f
        /*0002*/ 	.short	(.L_2 - .L_1)
	.align		4
.L_1:
        /*0004*/ 	.word	index@(attn_fwd)
        /*0008*/ 	.word	0x00000030


	//----- nvinfo : EIATTR_FRAME_SIZE
	.align		4
.L_2:
        /*000c*/ 	.byte	0x04, 0x11
        /*000e*/ 	.short	(.L_4 - .L_3)
	.align		4
.L_3:
        /*0010*/ 	.word	index@(attn_fwd)
        /*0014*/ 	.word	0x00000000


	//----- nvinfo : EIATTR_MIN_STACK_SIZE
	.align		4
.L_4:
        /*0018*/ 	.byte	0x04, 0x12
        /*001a*/ 	.short	(.L_6 - .L_5)
	.align		4
.L_5:
        /*001c*/ 	.word	index@(attn_fwd)
        /*0020*/ 	.word	0x00000000
.L_6:


//--------------------- .nv.info.attn_fwd         --------------------------
	.section	.nv.info.attn_fwd,"",@"SHT_CUDA_INFO"
	.sectionflags	@""
	.align	4


	//----- nvinfo : EIATTR_CUDA_API_VERSION
	.align		4
        /*0000*/ 	.byte	0x04, 0x37
        /*0002*/ 	.short	(.L_8 - .L_7)
.L_7:
        /*0004*/ 	.word	0x00000082


	//----- nvinfo : EIATTR_SW2861232_WAR
	.align		4
.L_8:
        /*0008*/ 	.byte	0x01, 0x35
	.zero		2


	//----- nvinfo : EIATTR_PARAM_CBANK
	.align		4
        /*000c*/ 	.byte	0x04, 0x0a
        /*000e*/ 	.short	(.L_10 - .L_9)
	.align		4
.L_9:
        /*0010*/ 	.word	index@(.nv.constant0.attn_fwd)
        /*0014*/ 	.short	0x0160
        /*0016*/ 	.short	0x0088


	//----- nvinfo : EIATTR_CBANK_PARAM_SIZE
	.align		4
.L_10:
        /*0018*/ 	.byte	0x03, 0x19
        /*001a*/ 	.short	0x0088


	//----- nvinfo : EIATTR_KPARAM_INFO
	.align		4
        /*001c*/ 	.byte	0x04, 0x17
        /*001e*/ 	.short	(.L_12 - .L_11)
.L_11:
        /*0020*/ 	.word	0x00000000
        /*0024*/ 	.short	0x0019
        /*0026*/ 	.short	0x0080
        /*0028*/ 	.byte	0x00, 0xf4, 0x21, 0x00


	//----- nvinfo : EIATTR_KPARAM_INFO
	.align		4
.L_12:
        /*002c*/ 	.byte	0x04, 0x17
        /*002e*/ 	.short	(.L_14 - .L_13)
.L_13:
        /*0030*/ 	.word	0x00000000
        /*0034*/ 	.short	0x0018
        /*0036*/ 	.short	0x0078
        /*0038*/ 	.byte	0x00, 0xf4, 0x21, 0x00


	//----- nvinfo : EIATTR_KPARAM_INFO
	.align		4
.L_14:
        /*003c*/ 	.byte	0x04, 0x17
        /*003e*/ 	.short	(.L_16 - .L_15)
.L_15:
        /*0040*/ 	.word	0x00000000
        /*0044*/ 	.short	0x0017
        /*0046*/ 	.short	0x0070
        /*0048*/ 	.byte	0x00, 0xf0, 0x11, 0x00


	//----- nvinfo : EIATTR_KPARAM_INFO
	.align		4
.L_16:
        /*004c*/ 	.byte	0x04, 0x17
        /*004e*/ 	.short	(.L_18 - .L_17)
.L_17:
        /*0050*/ 	.word	0x00000000
        /*0054*/ 	.short	0x0016
        /*0056*/ 	.short	0x006c
        /*0058*/ 	.byte	0x00, 0xf0, 0x11, 0x00


	//----- nvinfo : EIATTR_KPARAM_INFO
	.align		4
.L_18:
        /*005c*/ 	.byte	0x04, 0x17
        /*005e*/ 	.short	(.L_20 - .L_19)
.L_19:
        /*0060*/ 	.word	0x00000000
        /*0064*/ 	.short	0x0015
        /*0066*/ 	.short	0x0068
        /*0068*/ 	.byte	0x00, 0xf0, 0x11, 0x00


	//----- nvinfo : EIATTR_KPARAM_INFO
	.align		4
.L_20:
        /*006c*/ 	.byte	0x04, 0x17
        /*006e*/ 	.short	(.L_22 - .L_21)
.L_21:
        /*0070*/ 	.word	0x00000000
        /*0074*/ 	.short	0x0014
        /*0076*/ 	.short	0x0064
        /*0078*/ 	.byte	0x00, 0xf0, 0x11, 0x00


	//----- nvinfo : EIATTR_KPARAM_INFO
	.align		4
.L_22:
        /*007c*/ 	.byte	0x04, 0x17
        /*007e*/ 	.short	(.L_24 - .L_23)
.L_23:
        /*0080*/ 	.word	0x00000000
        /*0084*/ 	.short	0x0013
        /*0086*/ 	.short	0x0060
        /*0088*/ 	.byte	0x00, 0xf0, 0x11, 0x00


	//----- nvinfo : EIATTR_KPARAM_INFO
	.align		4
.L_24:
        /*008c*/ 	.byte	0x04, 0x17
        /*008e*/ 	.short	(.L_26 - .L_25)
.L_25:
        /*0090*/ 	.word	0x00000000
        /*0094*/ 	.short	0x0012
        /*0096*/ 	.short	0x005c
        /*0098*/ 	.byte	0x00, 0xf0, 0x11, 0x00


	//----- nvinfo : EIATTR_KPARAM_INFO
	.align		4
.L_26:
        /*009c*/ 	.byte	0x04, 0x17
        /*009e*/ 	.short	(.L_28 - .L_27)
.L_27:
        /*00a0*/ 	.word	0x00000000
        /*00a4*/ 	.short	0x0011
        /*00a6*/ 	.short	0x0058
        /*00a8*/ 	.byte	0x00, 0xf0, 0x11, 0x00


	//----- nvinfo : EIATTR_KPARAM_INFO
	.align		4
.L_28:
        /*00ac*/ 	.byte	0x04, 0x17
        /*00ae*/ 	.short	(.L_30 - .L_29)
.L_29:
        /*00b0*/ 	.word	0x00000000
        /*00b4*/ 	.short	0x0010
        /*00b6*/ 	.short	0x0054
        /*00b8*/ 	.byte	0x00, 0xf0, 0x11, 0x00


	//----- nvinfo : EIATTR_KPARAM_INFO
	.align		4
.L_30:
        /*00bc*/ 	.byte	0x04, 0x17
        /*00be*/ 	.short	(.L_32 - .L_31)
.L_31:
        /*00c0*/ 	.word	0x00000000
        /*00c4*/ 	.short	0x000f
        /*00c6*/ 	.short	0x0050
        /*00c8*/ 	.byte	0x00, 0xf0, 0x11, 0x00


	//----- nvinfo : EIATTR_KPARAM_INFO
	.align		4
.L_32:
        /*00cc*/ 	.byte	0x04, 0x17
        /*00ce*/ 	.short	(.L_34 - .L_33)
.L_33:
        /*00d0*/ 	.word	0x00000000
        /*00d4*/ 	.short	0x000e
        /*00d6*/ 	.short	0x004c
        /*00d8*/ 	.byte	0x00, 0xf0, 0x11, 0x00


	//----- nvinfo : EIATTR_KPARAM_INFO
	.align		4
.L_34:
        /*00dc*/ 	.byte	0x04, 0x17
        /*00de*/ 	.short	(.L_36 - .L_35)
.L_35:
        /*00e0*/ 	.word	0x00000000
        /*00e4*/ 	.short	0x000d
        /*00e6*/ 	.short	0x0048
        /*00e8*/ 	.byte	0x00, 0xf0, 0x11, 0x00


	//----- nvinfo : EIATTR_KPARAM_INFO
	.align		4
.L_36:
        /*00ec*/ 	.byte	0x04, 0x17
        /*00ee*/ 	.short	(.L_38 - .L_37)
.L_37:
        /*00f0*/ 	.word	0x00000000
        /*00f4*/ 	.short	0x000c
        /*00f6*/ 	.short	0x0044
        /*00f8*/ 	.byte	0x00, 0xf0, 0x11, 0x00


	//----- nvinfo : EIATTR_KPARAM_INFO
	.align		4
.L_38:
        /*00fc*/ 	.byte	0x04, 0x17
        /*00fe*/ 	.short	(.L_40 - .L_39)
.L_39:
        /*0100*/ 	.word	0x00000000
        /*0104*/ 	.short	0x000b
        /*0106*/ 	.short	0x0040
        /*0108*/ 	.byte	0x00, 0xf0, 0x11, 0x00


	//----- nvinfo : EIATTR_KPARAM_INFO
	.align		4
.L_40:
        /*010c*/ 	.byte	0x04, 0x17
        /*010e*/ 	.short	(.L_42 - .L_41)
.L_41:
        /*0110*/ 	.word	0x00000000
        /*0114*/ 	.short	0x000a
        /*0116*/ 	.short	0x003c
        /*0118*/ 	.byte	0x00, 0xf0, 0x11, 0x00


	//----- nvinfo : EIATTR_KPARAM_INFO
	.align		4
.L_42:
        /*011c*/ 	.byte	0x04, 0x17
        /*011e*/ 	.short	(.L_44 - .L_43)
.L_43:
        /*0120*/ 	.word	0x00000000
        /*0124*/ 	.short	0x0009
        /*0126*/ 	.short	0x0038
        /*0128*/ 	.byte	0x00, 0xf0, 0x11, 0x00


	//----- nvinfo : EIATTR_KPARAM_INFO
	.align		4
.L_44:
        /*012c*/ 	.byte	0x04, 0x17
        /*012e*/ 	.short	(.L_46 - .L_45)
.L_45:
        /*0130*/ 	.word	0x00000000
        /*0134*/ 	.short	0x0008
        /*0136*/ 	.short	0x0034
        /*0138*/ 	.byte	0x00, 0xf0, 0x11, 0x00


	//----- nvinfo : EIATTR_KPARAM_INFO
	.align		4
.L_46:
        /*013c*/ 	.byte	0x04, 0x17
        /*013e*/ 	.short	(.L_48 - .L_47)
.L_47:
        /*0140*/ 	.word	0x00000000
        /*0144*/ 	.short	0x0007
        /*0146*/ 	.short	0x0030
        /*0148*/ 	.byte	0x00, 0xf0, 0x11, 0x00


	//----- nvinfo : EIATTR_KPARAM_INFO
	.align		4
.L_48:
        /*014c*/ 	.byte	0x04, 0x17
        /*014e*/ 	.short	(.L_50 - .L_49)
.L_49:
        /*0150*/ 	.word	0x00000000
        /*0154*/ 	.short	0x0006
        /*0156*/ 	.short	0x002c
        /*0158*/ 	.byte	0x00, 0xf0, 0x11, 0x00


	//----- nvinfo : EIATTR_KPARAM_INFO
	.align		4
.L_50:
        /*015c*/ 	.byte	0x04, 0x17
        /*015e*/ 	.short	(.L_52 - .L_51)
.L_51:
        /*0160*/ 	.word	0x00000000
        /*0164*/ 	.short	0x0005
        /*0166*/ 	.short	0x0028
        /*0168*/ 	.byte	0x00, 0xf0, 0x11, 0x00


	//----- nvinfo : EIATTR_KPARAM_INFO
	.align		4
.L_52:
        /*016c*/ 	.byte	0x04, 0x17
        /*016e*/ 	.short	(.L_54 - .L_53)
.L_53:
        /*0170*/ 	.word	0x00000000
        /*0174*/ 	.short	0x0004
        /*0176*/ 	.short	0x0020
        /*0178*/ 	.byte	0x00, 0xf4, 0x21, 0x00


	//----- nvinfo : EIATTR_KPARAM_INFO
	.align		4
.L_54:
        /*017c*/ 	.byte	0x04, 0x17
        /*017e*/ 	.short	(.L_56 - .L_55)
.L_55:
        /*0180*/ 	.word	0x00000000
        /*0184*/ 	.short	0x0003
        /*0186*/ 	.short	0x0018
        /*0188*/ 	.byte	0x00, 0xf4, 0x21, 0x00


	//----- nvinfo : EIATTR_KPARAM_INFO
	.align		4
.L_56:
        /*018c*/ 	.byte	0x04, 0x17
        /*018e*/ 	.short	(.L_58 - .L_57)
.L_57:
        /*0190*/ 	.word	0x00000000
        /*0194*/ 	.short	0x0002
        /*0196*/ 	.short	0x0010
        /*0198*/ 	.byte	0x00, 0xf4, 0x21, 0x00


	//----- nvinfo : EIATTR_KPARAM_INFO
	.align		4
.L_58:
        /*019c*/ 	.byte	0x04, 0x17
        /*019e*/ 	.short	(.L_60 - .L_59)
.L_59:
        /*01a0*/ 	.word	0x00000000
        /*01a4*/ 	.short	0x0001
        /*01a6*/ 	.short	0x0008
        /*01a8*/ 	.byte	0x00, 0xf4, 0x21, 0x00


	//----- nvinfo : EIATTR_KPARAM_INFO
	.align		4
.L_60:
        /*01ac*/ 	.byte	0x04, 0x17
        /*01ae*/ 	.short	(.L_62 - .L_61)
.L_61:
        /*01b0*/ 	.word	0x00000000
        /*01b4*/ 	.short	0x0000
        /*01b6*/ 	.short	0x0000
        /*01b8*/ 	.byte	0x00, 0xf4, 0x21, 0x00


	//----- nvinfo : EIATTR_MAXREG_COUNT
	.align		4
.L_62:
        /*01bc*/ 	.byte	0x03, 0x1b
        /*01be*/ 	.short	0x00ff


	//----- nvinfo : EIATTR_NUM_BARRIERS
	.align		4
        /*01c0*/ 	.byte	0x02, 0x4c
        /*01c2*/ 	.byte	0x01
	.zero		1


	//----- nvinfo : EIATTR_MERCURY_ISA_VERSION
	.align		4
        /*01c4*/ 	.byte	0x03, 0x5f
        /*01c6*/ 	.short	0x0000


	//----- nvinfo : EIATTR_COOP_GROUP_MASK_REGIDS
	.align		4
        /*01c8*/ 	.byte	0x04, 0x29
        /*01ca*/ 	.short	(.L_64 - .L_63)


	//   ....[0]....
.L_63:
        /*01cc*/ 	.word	0xffffffff


	//   ....[1]....
        /*01d0*/ 	.word	0xffffffff


	//   ....[2]....
        /*01d4*/ 	.word	0xffffffff


	//   ....[3]....
        /*01d8*/ 	.word	0xffffffff


	//   ....[4]....
        /*01dc*/ 	.word	0xffffffff


	//   ....[5]....
        /*01e0*/ 	.word	0xffffffff


	//   ....[6]....
        /*01e4*/ 	.word	0xffffffff


	//   ....[7]....
        /*01e8*/ 	.word	0xffffffff


	//----- nvinfo : EIATTR_COOP_GROUP_INSTR_OFFSETS
	.align		4
.L_64:
        /*01ec*/ 	.byte	0x04, 0x28
        /*01ee*/ 	.short	(.L_66 - .L_65)


	//   ....[0]....
.L_65:
        /*01f0*/ 	.word	0x00000900


	//   ....[1]....
        /*01f4*/ 	.word	0x00000920


	//   ....[2]....
        /*01f8*/ 	.word	0x00000aa0


	//   ....[3]....
        /*01fc*/ 	.word	0x00000b00


	//   ....[4]....
        /*0200*/ 	.word	0x00000ba0


	//   ....[5]....
        /*0204*/ 	.word	0x00000bc0


	//   ....[6]....
        /*0208*/ 	.word	0x00000d40


	//   ....[7]....
        /*020c*/ 	.word	0x00000da0


	//----- nvinfo : EIATTR_EXIT_INSTR_OFFSETS
	.align		4
.L_66:
        /*0210*/ 	.byte	0x04, 0x1c
        /*0212*/ 	.short	(.L_68 - .L_67)


	//   ....[0]....
.L_67:
        /*0214*/ 	.word	0x00001890


	//   ....[1]....
        /*0218*/ 	.word	0x00001930


	//----- nvinfo : EIATTR_REQNTID
	.align		4
.L_68:
        /*021c*/ 	.byte	0x04, 0x10
        /*021e*/ 	.short	(.L_70 - .L_69)
.L_69:
        /*0220*/ 	.word	0x00000080
        /*0224*/ 	.word	0x00000001
        /*0228*/ 	.word	0x00000001
.L_70:


//--------------------- .nv.callgraph             --------------------------
	.section	.nv.callgraph,"",@"SHT_CUDA_CALLGRAPH"
	.align	4
	.sectionentsize	8
	.align		4
        /*0000*/ 	.word	0x00000000
	.align		4
        /*0004*/ 	.word	0xffffffff
	.align		4
        /*0008*/ 	.word	0x00000000
	.align		4
        /*000c*/ 	.word	0xfffffffe
	.align		4
        /*0010*/ 	.word	0x00000000
	.align		4
        /*0014*/ 	.word	0xfffffffd
	.align		4
        /*0018*/ 	.word	0x00000000
	.align		4
        /*001c*/ 	.word	0xfffffffc


//--------------------- .nv.rel.action            --------------------------
	.section	.nv.rel.action,"",@"SHT_CUDA_RELOCINFO"
	.align	8
	.sectionentsize	8
        /*0000*/ 	.byte	0x73, 0x00, 0x00, 0x00, 0x00, 0x00, 0x00, 0x00, 0x00, 0x00, 0x00, 0x11, 0x25, 0x00, 0x05, 0x36


//--------------------- .nv.constant4             --------------------------
	.section	.nv.constant4,"a",@progbits
	.align	8
	.align		8
.nv.constant4:
        /*0000*/ 	.dword	_$_str


//--------------------- .nv.constant0.attn_fwd    --------------------------
	.section	.nv.constant0.attn_fwd,"a",@progbits
	.sectionflags	@""
	.align	4
.nv.constant0.attn_fwd:
	.zero		488


//--------------------- .text.attn_fwd            --------------------------
	.section	.text.attn_fwd,"ax",@progbits
	.sectioninfo	@"SHI_REGISTERS=48"
	.align	128
        .global         attn_fwd
        .type           attn_fwd,@function
        .size           attn_fwd,(.L_x_3 - attn_fwd)
        .other          attn_fwd,@"STO_CUDA_ENTRY STV_DEFAULT"
attn_fwd:
.text.attn_fwd:
[----:B------:R-:W-:Y:S02]  /*0000*/  MOV R1, c[0x0][0x28] ;  /* 0x00000a0000017a02 */ /* 0x000fe40000000f00 */
[----:B------:R-:W0:Y:S01]  /*0010*/  S2R R41, SR_TID.X ;  /* 0x0000000000297919 */ /* 0x000e220000002100 */
[----:B------:R-:W-:Y:S01]  /*0020*/  IMAD.MOV.U32 R4, RZ, RZ, c[0x0][0x198] ;  /* 0x00006600ff047624 */ /* 0x000fe200078e00ff */
[----:B------:R-:W-:Y:S02]  /*0030*/  ULDC.64 UR4, c[0x0][0x118] ;  /* 0x0000460000047ab9 */ /* 0x000fe40000000a00 */
[----:B------:R-:W1:Y:S04]  /*0040*/  S2R R3, SR_CTAID.X ;  /* 0x0000000000037919 */ /* 0x000e680000002500 */
[----:B------:R-:W2:Y:S01]  /*0050*/  S2R R21, SR_CTAID.Y ;  /* 0x0000000000157919 */ /* 0x000ea20000002600 */
[----:B0-----:R-:W-:Y:S02]  /*0060*/  LOP3.LUT R40, R41, 0x1f, RZ, 0xc0, !PT ;  /* 0x0000001f29287812 */ /* 0x001fe400078ec0ff */
[----:B------:R-:W-:-:S02]  /*0070*/  SHF.R.U32.HI R42, RZ, 0x5, R41 ;  /* 0x00000005ff2a7819 */ /* 0x000fc40000011629 */
[----:B-1----:R-:W-:Y:S02]  /*0080*/  LEA R40, R3, R40, 0x5 ;  /* 0x0000002803287211 */ /* 0x002fe400078e28ff */
[----:B------:R-:W-:Y:S01]  /*0090*/  SGXT.U32 R42, R42, 0x2 ;  /* 0x000000022a2a781a */ /* 0x000fe20000000000 */
[----:B--2---:R-:W-:Y:S02]  /*00a0*/  IMAD R0, R21, c[0x0][0x190], RZ ;  /* 0x0000640015007a24 */ /* 0x004fe400078e02ff */
[----:B------:R-:W-:Y:S02]  /*00b0*/  IMAD R3, R40, c[0x0][0x194], RZ ;  /* 0x0000650028037a24 */ /* 0x000fe400078e02ff */
[----:B------:R-:W-:Y:S01]  /*00c0*/  IMAD R7, R42, c[0x0][0x198], RZ ;  /* 0x000066002a077a24 */ /* 0x000fe200078e02ff */
[C---:B------:R-:W-:Y:S01]  /*00d0*/  SHF.L.U32 R2, R0.reuse, 0x1, RZ ;  /* 0x0000000100027819 */ /* 0x040fe200000006ff */
[----:B------:R-:W-:Y:S01]  /*00e0*/  IMAD.HI R0, R0, 0x2, RZ ;  /* 0x0000000200007827 */ /* 0x000fe200078e02ff */
[----:B------:R-:W-:-:S03]  /*00f0*/  SHF.L.U32 R5, R3, 0x1, RZ ;  /* 0x0000000103057819 */ /* 0x000fc600000006ff */
[----:B------:R-:W-:Y:S01]  /*0100*/  IMAD R9, R4, 0x4, R7 ;  /* 0x0000000404097824 */ /* 0x000fe200078e0207 */
[----:B------:R-:W-:Y:S01]  /*0110*/  IADD3 R5, P0, P1, R5, c[0x0][0x160], R2 ;  /* 0x0000580005057a10 */ /* 0x000fe2000791e002 */
[----:B------:R-:W-:-:S03]  /*0120*/  IMAD.HI R3, R3, 0x2, RZ ;  /* 0x0000000203037827 */ /* 0x000fc600078e02ff */
[C---:B------:R-:W-:Y:S02]  /*0130*/  LEA R10, R4.reuse, R9, 0x2 ;  /* 0x00000009040a7211 */ /* 0x040fe400078e10ff */
[----:B------:R-:W-:Y:S02]  /*0140*/  IADD3.X R11, R3, c[0x0][0x164], R0, P0, P1 ;  /* 0x00005900030b7a10 */ /* 0x000fe400007e2400 */
[----:B------:R-:W-:Y:S02]  /*0150*/  LEA R0, R4, R10, 0x2 ;  /* 0x0000000a04007211 */ /* 0x000fe400078e10ff */
[-C--:B------:R-:W-:Y:S02]  /*0160*/  LEA R2, P0, R7, R5.reuse, 0x1 ;  /* 0x0000000507027211 */ /* 0x080fe400078008ff */
[-C--:B------:R-:W-:Y:S02]  /*0170*/  LEA R4, P1, R9, R5.reuse, 0x1 ;  /* 0x0000000509047211 */ /* 0x080fe400078208ff */
[----:B------:R-:W-:-:S02]  /*0180*/  LEA R6, P2, R10, R5, 0x1 ;  /* 0x000000050a067211 */ /* 0x000fc400078408ff */
[----:B------:R-:W-:Y:S02]  /*0190*/  LEA R8, P3, R0, R5, 0x1 ;  /* 0x0000000500087211 */ /* 0x000fe400078608ff */
[-C--:B------:R-:W-:Y:S02]  /*01a0*/  LEA.HI.X.SX32 R3, R7, R11.reuse, 0x1, P0 ;  /* 0x0000000b07037211 */ /* 0x080fe400000f0eff */
[-C--:B------:R-:W-:Y:S02]  /*01b0*/  LEA.HI.X.SX32 R5, R9, R11.reuse, 0x1, P1 ;  /* 0x0000000b09057211 */ /* 0x080fe400008f0eff */
[-C--:B------:R-:W-:Y:S02]  /*01c0*/  LEA.HI.X.SX32 R7, R10, R11.reuse, 0x1, P2 ;  /* 0x0000000b0a077211 */ /* 0x080fe400010f0eff */
[----:B------:R-:W-:Y:S01]  /*01d0*/  LEA.HI.X.SX32 R9, R0, R11, 0x1, P3 ;  /* 0x0000000b00097211 */ /* 0x000fe200018f0eff */
[----:B------:R0:W2:Y:S04]  /*01e0*/  LDG.E.U16 R3, [R2.64] ;  /* 0x0000000402037981 */ /* 0x0000a8000c1e1500 */
[----:B------:R1:W3:Y:S04]  /*01f0*/  LDG.E.U16 R11, [R6.64] ;  /* 0x00000004060b7981 */ /* 0x0002e8000c1e1500 */
[----:B------:R-:W4:Y:S04]  /*0200*/  LDG.E.U16 R4, [R4.64] ;  /* 0x0000000404047981 */ /* 0x000f28000c1e1500 */
[----:B------:R-:W5:Y:S01]  /*0210*/  LDG.E.U16 R8, [R8.64] ;  /* 0x0000000408087981 */ /* 0x000f62000c1e1500 */
[----:B------:R-:W-:-:S02]  /*0220*/  SHF.R.S32.HI R0, RZ, 0x6, R41 ;  /* 0x00000006ff007819 */ /* 0x000fc40000011429 */
[----:B0-----:R-:W-:Y:S02]  /*0230*/  MOV R2, c[0x0][0x1d0] ;  /* 0x0000740000027a02 */ /* 0x001fe40000000f00 */
[----:B------:R-:W-:Y:S01]  /*0240*/  SGXT R0, R0, 0x1 ;  /* 0x000000010000781a */ /* 0x000fe20000000200 */
[----:B------:R-:W-:Y:S01]  /*0250*/  IMAD.SHL.U32 R43, R41, 0x2, RZ ;  /* 0x00000002292b7824 */ /* 0x000fe200078e00ff */
[----:B------:R-:W-:Y:S02]  /*0260*/  ISETP.GE.AND P0, PT, R2, 0x1, PT ;  /* 0x000000010200780c */ /* 0x000fe40003f06270 */
[----:B------:R-:W-:-:S04]  /*0270*/  LOP3.LUT R0, R0, 0x90, RZ, 0xc0, !PT ;  /* 0x0000009000007812 */ /* 0x000fc800078ec0ff */
[----:B------:R-:W-:-:S04]  /*0280*/  LOP3.LUT R0, R0, 0x7e, R43, 0x78, !PT ;  /* 0x0000007e00007812 */ /* 0x000fc800078e782b */
[----:B------:R-:W-:Y:S01]  /*0290*/  LOP3.LUT R17, R0, 0x20, RZ, 0x3c, !PT ;  /* 0x0000002000117812 */ /* 0x000fe200078e3cff */
[----:B-1----:R-:W-:Y:S01]  /*02a0*/  IMAD.MOV.U32 R6, RZ, RZ, 0x3f800000 ;  /* 0x3f800000ff067424 */ /* 0x002fe200078e00ff */
[----:B------:R-:W-:Y:S01]  /*02b0*/  MOV R7, 0xff800000 ;  /* 0xff80000000077802 */ /* 0x000fe20000000f00 */
[----:B------:R-:W-:Y:S01]  /*02c0*/  CS2R R12, SRZ ;  /* 0x00000000000c7805 */ /* 0x000fe2000001ff00 */
[----:B------:R-:W-:Y:S01]  /*02d0*/  MOV R2, 0x3f800000 ;  /* 0x3f80000000027802 */ /* 0x000fe20000000f00 */
[----:B------:R-:W-:Y:S01]  /*02e0*/  CS2R R14, SRZ ;  /* 0x00000000000e7805 */ /* 0x000fe2000001ff00 */
[----:B------:R-:W-:Y:S01]  /*02f0*/  MOV R24, 0xff800000 ;  /* 0xff80000000187802 */ /* 0x000fe20000000f00 */
[----:B------:R-:W-:Y:S01]  /*0300*/  CS2R R18, SRZ ;  /* 0x0000000000127805 */ /* 0x000fe2000001ff00 */
[C---:B------:R-:W-:Y:S01]  /*0310*/  IMAD.SHL.U32 R20, R41.reuse, 0x40, RZ ;  /* 0x0000004029147824 */ /* 0x040fe200078e00ff */
[C---:B------:R-:W-:Y:S02]  /*0320*/  SHF.L.U32 R45, R41.reuse, 0x3, RZ ;  /* 0x00000003292d7819 */ /* 0x040fe400000006ff */
[----:B------:R-:W-:Y:S01]  /*0330*/  LOP3.LUT R44, R41, 0x10, RZ, 0xc0, !PT ;  /* 0x00000010292c7812 */ /* 0x000fe200078ec0ff */
[----:B--2---:R-:W-:Y:S04]  /*0340*/  STS.U16 [R0], R3 ;  /* 0x0000000300007388 */ /* 0x004fe80000000400 */
[----:B---3--:R-:W-:Y:S04]  /*0350*/  STS.U16 [R0+0x200], R11 ;  /* 0x0002000b00007388 */ /* 0x008fe80000000400 */
[----:B----4-:R-:W-:Y:S04]  /*0360*/  STS.U16 [R17+0x100], R4 ;  /* 0x0001000411007388 */ /* 0x010fe80000000400 */
[----:B-----5:R0:W-:Y:S02]  /*0370*/  STS.U16 [R17+0x300], R8 ;  /* 0x0003000811007388 */ /* 0x0201e40000000400 */
[----:B0-----:R-:W-:Y:S01]  /*0380*/  CS2R R16, SRZ ;  /* 0x0000000000107805 */ /* 0x001fe2000001ff00 */
[----:B------:R-:W-:Y:S05]  /*0390*/  @!P0 BRA `(.L_x_0) ;  /* 0x00000ab000008947 */ /* 0x000fea0003800000 */
[----:B------:R-:W-:Y:S01]  /*03a0*/  LOP3.LUT R5, R41, 0xf, RZ, 0xc0, !PT ;  /* 0x0000000f29057812 */ /* 0x000fe200078ec0ff */
[----:B------:R-:W-:Y:S01]  /*03b0*/  IMAD R2, R21, c[0x0][0x1a0], RZ ;  /* 0x0000680015027a24 */ /* 0x000fe200078e02ff */
[----:B------:R-:W-:Y:S01]  /*03c0*/  LOP3.LUT R8, R45, 0x30, RZ, 0xc0, !PT ;  /* 0x000000302d087812 */ /* 0x000fe200078ec0ff */
[----:B------:R-:W-:Y:S01]  /*03d0*/  IMAD R3, R21, c[0x0][0x1b0], RZ ;  /* 0x00006c0015037a24 */ /* 0x000fe200078e02ff */
[----:B------:R-:W-:Y:S01]  /*03e0*/  LOP3.LUT R7, R20, 0x1c0, RZ, 0xc0, !PT ;  /* 0x000001c014077812 */ /* 0x000fe200078ec0ff */
[C---:B------:R-:W-:Y:S01]  /*03f0*/  IMAD R6, R5.reuse, c[0x0][0x1a8], RZ ;  /* 0x00006a0005067a24 */ /* 0x040fe200078e02ff */
[----:B------:R-:W-:Y:S01]  /*0400*/  LOP3.LUT R10, R8, 0x20, R41, 0x78, !PT ;  /* 0x00000020080a7812 */ /* 0x000fe200078e7829 */
[----:B------:R-:W-:Y:S01]  /*0410*/  IMAD R9, R5, c[0x0][0x1b4], RZ ;  /* 0x00006d0005097a24 */ /* 0x000fe200078e02ff */
[----:B------:R-:W-:Y:S01]  /*0420*/  SHF.L.U32 R4, R2, 0x1, RZ ;  /* 0x0000000102047819 */ /* 0x000fe200000006ff */
[----:B------:R-:W-:Y:S01]  /*0430*/  IMAD R39, R44, 0x20, R7 ;  /* 0x000000202c277824 */ /* 0x000fe200078e0207 */
[----:B------:R-:W-:Y:S01]  /*0440*/  SHF.L.U32 R5, R6, 0x1, RZ ;  /* 0x0000000106057819 */ /* 0x000fe200000006ff */
[----:B------:R-:W-:Y:S01]  /*0450*/  IMAD.HI R2, R2, 0x2, RZ ;  /* 0x0000000202027827 */ /* 0x000fe200078e02ff */
[----:B------:R-:W-:Y:S01]  /*0460*/  LOP3.LUT R10, R10, 0x10, R43, 0x78, !PT ;  /* 0x000000100a0a7812 */ /* 0x000fe200078e782b */
[----:B------:R-:W-:Y:S01]  /*0470*/  CS2R R16, SRZ ;  /* 0x0000000000107805 */ /* 0x000fe2000001ff00 */
[----:B------:R-:W-:Y:S01]  /*0480*/  IADD3 R32, P0, P1, R5, c[0x0][0x168], R4 ;  /* 0x00005a0005207a10 */ /* 0x000fe2000791e004 */
[----:B------:R-:W-:Y:S01]  /*0490*/  IMAD.HI R7, R6, 0x2, RZ ;  /* 0x0000000206077827 */ /* 0x000fe200078e02ff */
[----:B------:R-:W-:Y:S01]  /*04a0*/  IADD3 R39, R10, R39, RZ ;  /* 0x000000270a277210 */ /* 0x000fe20007ffe0ff */
[----:B------:R-:W-:Y:S01]  /*04b0*/  CS2R R18, SRZ ;  /* 0x0000000000127805 */ /* 0x000fe2000001ff00 */
[----:B------:R-:W-:Y:S01]  /*04c0*/  SHF.L.U32 R8, R3, 0x1, RZ ;  /* 0x0000000103087819 */ /* 0x000fe200000006ff */
[----:B------:R-:W-:Y:S01]  /*04d0*/  IMAD.SHL.U32 R5, R41, 0x20, RZ ;  /* 0x0000002029057824 */ /* 0x000fe200078e00ff */
[----:B------:R-:W-:Y:S01]  /*04e0*/  IADD3.X R10, R7, c[0x0][0x16c], R2, P0, P1 ;  /* 0x00005b00070a7a10 */ /* 0x000fe200007e2402 */
[----:B------:R-:W-:Y:S01]  /*04f0*/  IMAD.SHL.U32 R11, R9, 0x2, RZ ;  /* 0x00000002090b7824 */ /* 0x000fe200078e00ff */
[--C-:B------:R-:W-:Y:S01]  /*0500*/  SHF.R.U32.HI R2, RZ, 0x4, R41.reuse ;  /* 0x00000004ff027819 */ /* 0x100fe20000011629 */
[----:B------:R-:W-:Y:S01]  /*0510*/  IMAD.HI R4, R3, 0x2, RZ ;  /* 0x0000000203047827 */ /* 0x000fe200078e02ff */
[----:B------:R-:W-:-:S02]  /*0520*/  SHF.R.S32.HI R6, RZ, 0x2, R41 ;  /* 0x00000002ff067819 */ /* 0x000fc40000011429 */
[----:B------:R-:W-:Y:S01]  /*0530*/  SGXT.U32 R2, R2, 0x3 ;  /* 0x000000030202781a */ /* 0x000fe20000000000 */
[----:B------:R-:W-:Y:S01]  /*0540*/  IMAD.HI R9, R9, 0x2, RZ ;  /* 0x0000000209097827 */ /* 0x000fe200078e02ff */
[----:B------:R-:W-:Y:S02]  /*0550*/  MOV R12, c[0x0][0x1a4] ;  /* 0x00006900000c7a02 */ /* 0x000fe40000000f00 */
[----:B------:R-:W-:Y:S01]  /*0560*/  LOP3.LUT R7, R5, 0x60, RZ, 0xc0, !PT ;  /* 0x0000006005077812 */ /* 0x000fe200078ec0ff */
[C---:B------:R-:W-:Y:S01]  /*0570*/  IMAD R3, R2.reuse, c[0x0][0x1a4], RZ ;  /* 0x0000690002037a24 */ /* 0x040fe200078e02ff */
[----:B------:R-:W-:Y:S01]  /*0580*/  IADD3 R8, P2, P3, R11, c[0x0][0x170], R8 ;  /* 0x00005c000b087a10 */ /* 0x000fe20007b5e008 */
[----:B------:R-:W-:Y:S01]  /*0590*/  IMAD R5, R2, c[0x0][0x1b8], RZ ;  /* 0x00006e0002057a24 */ /* 0x000fe200078e02ff */
[----:B------:R-:W-:Y:S01]  /*05a0*/  SGXT R6, R6, 0x1 ;  /* 0x000000010606781a */ /* 0x000fe20000000200 */
[----:B------:R-:W-:Y:S01]  /*05b0*/  IMAD R2, R12, 0x8, R3 ;  /* 0x000000080c027824 */ /* 0x000fe200078e0203 */
[----:B------:R-:W-:Y:S01]  /*05c0*/  MOV R14, c[0x0][0x1b8] ;  /* 0x00006e00000e7a02 */ /* 0x000fe20000000f00 */
[----:B------:R-:W-:Y:S01]  /*05d0*/  IMAD.MOV.U32 R34, RZ, RZ, -0x800000 ;  /* 0xff800000ff227424 */ /* 0x000fe200078e00ff */
[----:B------:R-:W-:Y:S01]  /*05e0*/  IADD3.X R9, R9, c[0x0][0x174], R4, P2, P3 ;  /* 0x00005d0009097a10 */ /* 0x000fe200017e6404 */
[----:B------:R-:W-:Y:S01]  /*05f0*/  CS2R R12, SRZ ;  /* 0x00000000000c7805 */ /* 0x000fe2000001ff00 */
[----:B------:R-:W-:-:S02]  /*0600*/  LOP3.LUT R6, R6, 0x90, RZ, 0xc0, !PT ;  /* 0x0000009006067812 */ /* 0x000fc400078ec0ff */
[----:B------:R-:W-:Y:S02]  /*0610*/  LEA R4, R14, R5, 0x3 ;  /* 0x000000050e047211 */ /* 0x000fe400078e18ff */
[-C--:B------:R-:W-:Y:S01]  /*0620*/  LEA R36, P0, R3, R32.reuse, 0x1 ;  /* 0x0000002003247211 */ /* 0x080fe200078008ff */
[----:B------:R-:W-:Y:S01]  /*0630*/  CS2R R14, SRZ ;  /* 0x00000000000e7805 */ /* 0x000fe2000001ff00 */
[----:B------:R-:W-:Y:S02]  /*0640*/  LEA R7, R44, R7, 0x4 ;  /* 0x000000072c077211 */ /* 0x000fe400078e20ff */
[----:B------:R-:W-:Y:S02]  /*0650*/  LOP3.LUT R6, R6, 0x10, R43, 0x78, !PT ;  /* 0x0000001006067812 */ /* 0x000fe400078e782b */
[----:B------:R-:W-:Y:S02]  /*0660*/  LEA R32, P1, R2, R32, 0x1 ;  /* 0x0000002002207211 */ /* 0x000fe400078208ff */
[----:B------:R-:W-:-:S02]  /*0670*/  LEA R30, P2, R5, R8, 0x1 ;  /* 0x00000008051e7211 */ /* 0x000fc400078408ff */
[----:B------:R-:W-:Y:S02]  /*0680*/  LEA R28, P3, R4, R8, 0x1 ;  /* 0x00000008041c7211 */ /* 0x000fe400078608ff */
[----:B------:R-:W-:Y:S01]  /*0690*/  IADD3 R35, R6, R7, RZ ;  /* 0x0000000706237210 */ /* 0x000fe20007ffe0ff */
[----:B------:R-:W-:Y:S01]  /*06a0*/  IMAD.MOV.U32 R6, RZ, RZ, 0x3f800000 ;  /* 0x3f800000ff067424 */ /* 0x000fe200078e00ff */
[-C--:B------:R-:W-:Y:S02]  /*06b0*/  LEA.HI.X.SX32 R37, R3, R10.reuse, 0x1, P0 ;  /* 0x0000000a03257211 */ /* 0x080fe400000f0eff */
[----:B------:R-:W-:Y:S02]  /*06c0*/  LEA.HI.X.SX32 R33, R2, R10, 0x1, P1 ;  /* 0x0000000a02217211 */ /* 0x000fe400008f0eff */
[-C--:B------:R-:W-:Y:S02]  /*06d0*/  LEA.HI.X.SX32 R31, R5, R9.reuse, 0x1, P2 ;  /* 0x00000009051f7211 */ /* 0x080fe400010f0eff */
[----:B------:R-:W-:-:S02]  /*06e0*/  LEA.HI.X.SX32 R29, R4, R9, 0x1, P3 ;  /* 0x00000009041d7211 */ /* 0x000fc400018f0eff */
[----:B------:R-:W-:Y:S01]  /*06f0*/  MOV R38, 0xff800000 ;  /* 0xff80000000267802 */ /* 0x000fe20000000f00 */
[----:B------:R-:W-:Y:S01]  /*0700*/  CS2R R4, SRZ ;  /* 0x0000000000047805 */ /* 0x000fe2000001ff00 */
[----:B------:R-:W-:Y:S02]  /*0710*/  MOV R3, RZ ;  /* 0x000000ff00037202 */ /* 0x000fe40000000f00 */
[----:B------:R-:W-:-:S03]  /*0720*/  MOV R2, 0x3f800000 ;  /* 0x3f80000000027802 */ /* 0x000fc60000000f00 */
.L_x_1:
[----:B------:R-:W-:-:S04]  /*0730*/  IMAD.WIDE R8, R3, 0x2, R36 ;  /* 0x0000000203087825 */ /* 0x000fc800078e0224 */
[----:B------:R-:W-:Y:S01]  /*0740*/  IMAD.WIDE R10, R3, 0x2, R32 ;  /* 0x00000002030a7825 */ /* 0x000fe200078e0220 */
[----:B------:R0:W2:Y:S04]  /*0750*/  LDG.E.U16 R7, [R8.64] ;  /* 0x0000000408077981 */ /* 0x0000a8000c1e1500 */
[----:B------:R1:W3:Y:S04]  /*0760*/  LDG.E.U16 R21, [R10.64] ;  /* 0x000000040a157981 */ /* 0x0002e8000c1e1500 */
[----:B------:R-:W-:Y:S01]  /*0770*/  BAR.SYNC.DEFER_BLOCKING 0x0 ;  /* 0x0000000000007b1d */ /* 0x000fe20000010000 */
[----:B0-----:R-:W-:-:S04]  /*0780*/  IMAD.WIDE R8, R4, 0x2, R30 ;  /* 0x0000000204087825 */ /* 0x001fc800078e021e */
[----:B-1----:R-:W-:Y:S01]  /*0790*/  IMAD.WIDE R10, R4, 0x2, R28 ;  /* 0x00000002040a7825 */ /* 0x002fe200078e021c */
[----:B--2---:R-:W-:Y:S04]  /*07a0*/  STS.U16 [R0+0x400], R7 ;  /* 0x0004000700007388 */ /* 0x004fe80000000400 */
[----:B---3--:R-:W-:Y:S04]  /*07b0*/  STS.U16 [R0+0x500], R21 ;  /* 0x0005001500007388 */ /* 0x008fe80000000400 */
[----:B------:R-:W-:Y:S06]  /*07c0*/  BAR.SYNC.DEFER_BLOCKING 0x0 ;  /* 0x0000000000007b1d */ /* 0x000fec0000010000 */
[----:B------:R-:W2:Y:S04]  /*07d0*/  LDG.E.U16 R8, [R8.64] ;  /* 0x0000000408087981 */ /* 0x000ea8000c1e1500 */
[----:B------:R-:W3:Y:S01]  /*07e0*/  LDG.E.U16 R11, [R10.64] ;  /* 0x000000040a0b7981 */ /* 0x000ee2000c1e1500 */
[----:B------:R-:W-:-:S03]  /*07f0*/  IADD3 R5, R5, 0x10, RZ ;  /* 0x0000001005057810 */ /* 0x000fc60007ffe0ff */
[----:B------:R-:W-:Y:S01]  /*0800*/  LDSM.16.MT88.4 R20, [R39] ;  /* 0x000000002714783b */ /* 0x000fe20000004200 */
[----:B------:R-:W-:-:S03]  /*0810*/  ISETP.GE.AND P0, PT, R5, c[0x0][0x1d0], PT ;  /* 0x0000740005007a0c */ /* 0x000fc60003f06270 */
[----:B------:R-:W0:Y:S04]  /*0820*/  LDSM.16.M88.4 R24, [R35+0x400] ;  /* 0x000400002318783b */ /* 0x000e280000000200 */
[----:B------:R-:W-:Y:S06]  /*0830*/  BAR.SYNC.DEFER_BLOCKING 0x0 ;  /* 0x0000000000007b1d */ /* 0x000fec0000010000 */
[----:B--2---:R-:W-:Y:S04]  /*0840*/  STS.U16 [R0+0x400], R8 ;  /* 0x0004000800007388 */ /* 0x004fe80000000400 */
[----:B---3--:R0:W-:Y:S02]  /*0850*/  STS.U16 [R0+0x500], R11 ;  /* 0x0005000b00007388 */ /* 0x0081e40000000400 */
[C---:B0-----:R-:W-:Y:S08]  /*0860*/  HMMA.16816.F32.BF16 R8, R20.reuse, R24, RZ ;  /* 0x000000181408723c */ /* 0x041ff000000418ff */
[----:B------:R-:W-:Y:S11]  /*0870*/  HMMA.16816.F32.BF16 R24, R20, R26, RZ ;  /* 0x0000001a1418723c */ /* 0x000ff600000418ff */
[----:B------:R-:W-:Y:S05]  /*0880*/  @!UPT UIADD3 URZ, URZ, URZ, URZ ;  /* 0x0000003f3f3ff290 */ /* 0x000fea000fffe03f */
[----:B------:R-:W-:Y:S02]  /*0890*/  FMUL R7, R8, c[0x0][0x188] ;  /* 0x0000620008077a20 */ /* 0x000fe40000400000 */
[----:B------:R-:W-:-:S05]  /*08a0*/  FMUL R20, R9, c[0x0][0x188] ;  /* 0x0000620009147a20 */ /* 0x000fca0000400000 */
[----:B------:R-:W-:Y:S01]  /*08b0*/  FMNMX R20, R7, R20, !PT ;  /* 0x0000001407147209 */ /* 0x000fe20007800000 */
[----:B------:R-:W-:-:S05]  /*08c0*/  FMUL R7, R24, c[0x0][0x188] ;  /* 0x0000620018077a20 */ /* 0x000fca0000400000 */
[----:B------:R-:W-:Y:S01]  /*08d0*/  FMNMX R20, R7, R20, !PT ;  /* 0x0000001407147209 */ /* 0x000fe20007800000 */
[----:B------:R-:W-:-:S05]  /*08e0*/  FMUL R7, R25, c[0x0][0x188] ;  /* 0x0000620019077a20 */ /* 0x000fca0000400000 */
[----:B------:R-:W-:-:S05]  /*08f0*/  FMNMX R20, R7, R20, !PT ;  /* 0x0000001407147209 */ /* 0x000fca0007800000 */
[----:B------:R-:W0:Y:S02]  /*0900*/  SHFL.BFLY PT, R7, R20, 0x2, 0x1f ;  /* 0x0c401f0014077f89 */ /* 0x000e2400000e0000 */
[----:B0-----:R-:W-:-:S05]  /*0910*/  FMNMX R21, R20, R7, !PT ;  /* 0x0000000714157209 */ /* 0x001fca0007800000 */
[----:B------:R-:W0:Y:S02]  /*0920*/  SHFL.BFLY PT, R22, R21, 0x1, 0x1f ;  /* 0x0c201f0015167f89 */ /* 0x000e2400000e0000 */
[----:B0-----:R-:W-:-:S04]  /*0930*/  FMNMX R7, R21, R22, !PT ;  /* 0x0000001615077209 */ /* 0x001fc80007800000 */
[----:B------:R-:W-:-:S05]  /*0940*/  FMNMX R7, R7, R38, !PT ;  /* 0x0000002607077209 */ /* 0x000fca0007800000 */
[--C-:B------:R-:W-:Y:S02]  /*0950*/  FFMA R8, R8, c[0x0][0x188], -R7.reuse ;  /* 0x0000620008087a23 */ /* 0x100fe40000000807 */
[--C-:B------:R-:W-:Y:S02]  /*0960*/  FFMA R24, R24, c[0x0][0x188], -R7.reuse ;  /* 0x0000620018187a23 */ /* 0x100fe40000000807 */
[----:B------:R-:W-:Y:S02]  /*0970*/  FMUL R23, R8, 1.4426950216293334961 ;  /* 0x3fb8aa3b08177820 */ /* 0x000fe40000400000 */
[----:B------:R-:W-:Y:S02]  /*0980*/  FFMA R8, R9, c[0x0][0x188], -R7 ;  /* 0x0000620009087a23 */ /* 0x000fe40000000807 */
[----:B------:R-:W-:Y:S01]  /*0990*/  MUFU.EX2 R9, R23 ;  /* 0x0000001700097308 */ /* 0x000fe20000000800 */
[----:B------:R-:W-:Y:S02]  /*09a0*/  FMUL R24, R24, 1.4426950216293334961 ;  /* 0x3fb8aa3b18187820 */ /* 0x000fe40000400000 */
[----:B------:R-:W-:-:S02]  /*09b0*/  FMUL R8, R8, 1.4426950216293334961 ;  /* 0x3fb8aa3b08087820 */ /* 0x000fc40000400000 */
[----:B------:R-:W-:-:S03]  /*09c0*/  FFMA R25, R25, c[0x0][0x188], -R7 ;  /* 0x0000620019197a23 */ /* 0x000fc60000000807 */
[----:B------:R-:W0:Y:S01]  /*09d0*/  MUFU.EX2 R20, R8 ;  /* 0x0000000800147308 */ /* 0x000e220000000800 */
[----:B------:R-:W-:-:S07]  /*09e0*/  FMUL R25, R25, 1.4426950216293334961 ;  /* 0x3fb8aa3b19197820 */ /* 0x000fce0000400000 */
[----:B------:R1:W2:Y:S08]  /*09f0*/  MUFU.EX2 R22, R24 ;  /* 0x0000001800167308 */ /* 0x0002b00000000800 */
[----:B------:R-:W3:Y:S01]  /*0a00*/  MUFU.EX2 R8, R25 ;  /* 0x0000001900087308 */ /* 0x000ee20000000800 */
[----:B0-----:R-:W-:Y:S01]  /*0a10*/  FADD R21, R9, R20 ;  /* 0x0000001409157221 */ /* 0x001fe20000000000 */
[----:B------:R-:W-:Y:S01]  /*0a20*/  F2FP.BF16.PACK_AB R20, R20, R9 ;  /* 0x000000091414723e */ /* 0x000fe200000010ff */
[----:B------:R-:W-:-:S02]  /*0a30*/  FADD R9, -R7, R38 ;  /* 0x0000002607097221 */ /* 0x000fc40000000100 */
[----:B------:R-:W-:Y:S02]  /*0a40*/  IMAD.MOV.U32 R38, RZ, RZ, R7 ;  /* 0x000000ffff267224 */ /* 0x000fe400078e0007 */
[----:B-1----:R-:W-:Y:S02]  /*0a50*/  FMUL R24, R9, 1.4426950216293334961 ;  /* 0x3fb8aa3b09187820 */ /* 0x002fe40000400000 */
[----:B--2---:R-:W-:Y:S02]  /*0a60*/  FADD R21, R22, R21 ;  /* 0x0000001516157221 */ /* 0x004fe40000000000 */
[----:B------:R-:W0:Y:S02]  /*0a70*/  MUFU.EX2 R9, R24 ;  /* 0x0000001800097308 */ /* 0x000e240000000800 */
[C---:B---3--:R-:W-:Y:S01]  /*0a80*/  FADD R23, R8.reuse, R21 ;  /* 0x0000001508177221 */ /* 0x048fe20000000000 */
[----:B------:R-:W-:-:S04]  /*0a90*/  F2FP.BF16.PACK_AB R22, R8, R22 ;  /* 0x000000160816723e */ /* 0x000fc800000010ff */
[----:B------:R-:W1:Y:S01]  /*0aa0*/  SHFL.BFLY PT, R8, R23, 0x2, 0x1f ;  /* 0x0c401f0017087f89 */ /* 0x000e6200000e0000 */
[C---:B0-----:R-:W-:Y:S02]  /*0ab0*/  FMUL R12, R9.reuse, R12 ;  /* 0x0000000c090c7220 */ /* 0x041fe40000400000 */
[C---:B------:R-:W-:Y:S02]  /*0ac0*/  FMUL R13, R9.reuse, R13 ;  /* 0x0000000d090d7220 */ /* 0x040fe40000400000 */
[C---:B------:R-:W-:Y:S02]  /*0ad0*/  FMUL R16, R9.reuse, R16 ;  /* 0x0000001009107220 */ /* 0x040fe40000400000 */
[----:B------:R-:W-:Y:S02]  /*0ae0*/  FMUL R17, R9, R17 ;  /* 0x0000001109117220 */ /* 0x000fe40000400000 */
[----:B-1----:R-:W-:-:S05]  /*0af0*/  FADD R21, R23, R8 ;  /* 0x0000000817157221 */ /* 0x002fca0000000000 */
[----:B------:R-:W0:Y:S02]  /*0b00*/  SHFL.BFLY PT, R8, R21, 0x1, 0x1f ;  /* 0x0c201f0015087f89 */ /* 0x000e2400000e0000 */
[----:B0-----:R-:W-:-:S04]  /*0b10*/  FADD R8, R21, R8 ;  /* 0x0000000815087221 */ /* 0x001fc80000000000 */
[----:B------:R-:W-:Y:S02]  /*0b20*/  FFMA R6, R9, R6, R8 ;  /* 0x0000000609067223 */ /* 0x000fe40000000008 */
        /* <DEDUP_REMOVED lines=15> */
[----:B------:R-:W-:Y:S02]  /*0c20*/  FMUL R10, R11, 1.4426950216293334961 ;  /* 0x3fb8aa3b0b0a7820 */ /* 0x000fe40000400000 */
[--C-:B------:R-:W-:Y:S02]  /*0c30*/  FFMA R26, R26, c[0x0][0x188], -R24.reuse ;  /* 0x000062001a1a7a23 */ /* 0x100fe40000000818 */
[----:B------:R-:W-:Y:S01]  /*0c40*/  FFMA R27, R27, c[0x0][0x188], -R24 ;  /* 0x000062001b1b7a23 */ /* 0x000fe20000000818 */
[----:B------:R-:W-:Y:S01]  /*0c50*/  MUFU.EX2 R21, R21 ;  /* 0x0000001500157308 */ /* 0x000fe20000000800 */
[----:B------:R-:W-:-:S02]  /*0c60*/  FMUL R8, R26, 1.4426950216293334961 ;  /* 0x3fb8aa3b1a087820 */ /* 0x000fc40000400000 */
[----:B------:R-:W-:-:S05]  /*0c70*/  FMUL R23, R27, 1.4426950216293334961 ;  /* 0x3fb8aa3b1b177820 */ /* 0x000fca0000400000 */
[----:B------:R-:W0:Y:S08]  /*0c80*/  MUFU.EX2 R10, R10 ;  /* 0x0000000a000a7308 */ /* 0x000e300000000800 */
[----:B------:R-:W1:Y:S08]  /*0c90*/  MUFU.EX2 R8, R8 ;  /* 0x0000000800087308 */ /* 0x000e700000000800 */
[----:B------:R-:W2:Y:S01]  /*0ca0*/  MUFU.EX2 R23, R23 ;  /* 0x0000001700177308 */ /* 0x000ea20000000800 */
[----:B0-----:R-:W-:Y:S01]  /*0cb0*/  FADD R9, R21, R10 ;  /* 0x0000000a15097221 */ /* 0x001fe20000000000 */
[----:B------:R-:W-:-:S03]  /*0cc0*/  F2FP.BF16.PACK_AB R21, R10, R21 ;  /* 0x000000150a15723e */ /* 0x000fc600000010ff */
[----:B-1----:R-:W-:Y:S02]  /*0cd0*/  FADD R26, R8, R9 ;  /* 0x00000009081a7221 */ /* 0x002fe40000000000 */
[----:B------:R-:W-:Y:S01]  /*0ce0*/  FADD R9, -R24, R34 ;  /* 0x0000002218097221 */ /* 0x000fe20000000100 */
[----:B------:R-:W-:-:S03]  /*0cf0*/  MOV R34, R24 ;  /* 0x0000001800227202 */ /* 0x000fc60000000f00 */
[----:B------:R-:W-:Y:S02]  /*0d00*/  FMUL R25, R9, 1.4426950216293334961 ;  /* 0x3fb8aa3b09197820 */ /* 0x000fe40000400000 */
[C---:B--2---:R-:W-:Y:S01]  /*0d10*/  FADD R26, R23.reuse, R26 ;  /* 0x0000001a171a7221 */ /* 0x044fe20000000000 */
[----:B------:R-:W-:Y:S01]  /*0d20*/  F2FP.BF16.PACK_AB R23, R23, R8 ;  /* 0x000000081717723e */ /* 0x000fe200000010ff */
[----:B------:R-:W0:Y:S03]  /*0d30*/  MUFU.EX2 R9, R25 ;  /* 0x0000001900097308 */ /* 0x000e260000000800 */
[----:B------:R-:W1:Y:S01]  /*0d40*/  SHFL.BFLY PT, R11, R26, 0x2, 0x1f ;  /* 0x0c401f001a0b7f89 */ /* 0x000e6200000e0000 */
[C---:B0-----:R-:W-:Y:S02]  /*0d50*/  FMUL R14, R9.reuse, R14 ;  /* 0x0000000e090e7220 */ /* 0x041fe40000400000 */
[----:B------:R-:W-:-:S02]  /*0d60*/  FMUL R15, R9, R15 ;  /* 0x0000000f090f7220 */ /* 0x000fc40000400000 */
[C---:B------:R-:W-:Y:S02]  /*0d70*/  FMUL R18, R9.reuse, R18 ;  /* 0x0000001209127220 */ /* 0x040fe40000400000 */
[----:B------:R-:W-:Y:S02]  /*0d80*/  FMUL R19, R9, R19 ;  /* 0x0000001309137220 */ /* 0x000fe40000400000 */
[----:B-1----:R-:W-:-:S05]  /*0d90*/  FADD R11, R26, R11 ;  /* 0x0000000b1a0b7221 */ /* 0x002fca0000000000 */
[----:B------:R-:W0:Y:S02]  /*0da0*/  SHFL.BFLY PT, R10, R11, 0x1, 0x1f ;  /* 0x0c201f000b0a7f89 */ /* 0x000e2400000e0000 */
[----:B0-----:R-:W-:-:S04]  /*0db0*/  FADD R10, R11, R10 ;  /* 0x0000000a0b0a7221 */ /* 0x001fc80000000000 */
[----:B------:R-:W-:Y:S01]  /*0dc0*/  FFMA R2, R9, R2, R10 ;  /* 0x0000000209027223 */ /* 0x000fe2000000000a */
[----:B------:R-:W-:Y:S06]  /*0dd0*/  BAR.SYNC.DEFER_BLOCKING 0x0 ;  /* 0x0000000000007b1d */ /* 0x000fec0000010000 */
[----:B------:R-:W0:Y:S02]  /*0de0*/  LDSM.16.M88.4 R8, [R35+0x400] ;  /* 0x000400002308783b */ /* 0x000e240000000200 */
[C---:B0-----:R-:W-:Y:S07]  /*0df0*/  HMMA.16816.F32.BF16 R12, R20.reuse, R8, R12 ;  /* 0x00000008140c723c */ /* 0x041fee000004180c */
[----:B------:R-:W-:Y:S01]  /*0e00*/  MOV R8, 0x10 ;  /* 0x0000001000087802 */ /* 0x000fe20000000f00 */
[----:B------:R-:W-:Y:S04]  /*0e10*/  HMMA.16816.F32.BF16 R16, R20, R10, R16 ;  /* 0x0000000a1410723c */ /* 0x000fe80000041810 */
[----:B------:R-:W-:-:S02]  /*0e20*/  IMAD R4, R8, c[0x0][0x1b4], R4 ;  /* 0x00006d0008047a24 */ /* 0x000fc400078e0204 */
[----:B------:R-:W-:Y:S01]  /*0e30*/  IMAD R3, R8, c[0x0][0x1a4], R3 ;  /* 0x0000690008037a24 */ /* 0x000fe200078e0203 */
[----:B------:R-:W-:Y:S05]  /*0e40*/  @!P0 BRA `(.L_x_1) ;  /* 0xfffff8e000008947 */ /* 0x000fea000383ffff */
.L_x_0:
[----:B------:R-:W0:Y:S01]  /*0e50*/  S2R R26, SR_CTAID.Y ;  /* 0x00000000001a7919 */ /* 0x000e220000002600 */
[----:B------:R-:W-:Y:S01]  /*0e60*/  IMAD R4, R40, c[0x0][0x1c4], RZ ;  /* 0x0000710028047a24 */ /* 0x000fe200078e02ff */
[----:B------:R-:W-:Y:S01]  /*0e70*/  SHF.R.S32.HI R9, RZ, 0x4, R41 ;  /* 0x00000004ff097819 */ /* 0x000fe20000011429 */
[----:B------:R-:W-:Y:S01]  /*0e80*/  IMAD.MOV.U32 R21, RZ, RZ, R2 ;  /* 0x000000ffff157224 */ /* 0x000fe200078e0002 */
[C---:B------:R-:W-:Y:S01]  /*0e90*/  LOP3.LUT R8, R41.reuse, 0x8, RZ, 0xc0, !PT ;  /* 0x0000000829087812 */ /* 0x040fe200078ec0ff */
[----:B------:R-:W-:Y:S01]  /*0ea0*/  IMAD.SHL.U32 R5, R4, 0x2, RZ ;  /* 0x0000000204057824 */ /* 0x000fe200078e00ff */
[----:B------:R-:W-:Y:S01]  /*0eb0*/  FSETP.GT.AND P2, PT, |R6|, 8.50705917302346158658e+37, PT ;  /* 0x7e8000000600780b */ /* 0x000fe20003f44200 */
[----:B------:R-:W-:Y:S01]  /*0ec0*/  IMAD.HI R4, R4, 0x2, RZ ;  /* 0x0000000204047827 */ /* 0x000fe200078e02ff */
[----:B------:R-:W-:Y:S01]  /*0ed0*/  LOP3.LUT R10, R41, 0x20, RZ, 0xc0, !PT ;  /* 0x00000020290a7812 */ /* 0x000fe200078ec0ff */
[----:B------:R-:W1:Y:S01]  /*0ee0*/  S2R R11, SR_TID.X ;  /* 0x00000000000b7919 */ /* 0x000e620000002100 */
[C---:B------:R-:W-:Y:S01]  /*0ef0*/  FSETP.GEU.AND P6, PT, |R6|.reuse, 1.175494350822287508e-38, PT ;  /* 0x008000000600780b */ /* 0x040fe20003fce200 */
[----:B------:R-:W-:Y:S01]  /*0f00*/  IMAD.MOV.U32 R25, RZ, RZ, 0x3dc6b27f ;  /* 0x3dc6b27fff197424 */ /* 0x000fe200078e00ff */
[----:B------:R-:W-:Y:S01]  /*0f10*/  FSETP.GEU.AND P4, PT, R6, 1.175494350822287508e-38, PT ;  /* 0x008000000600780b */ /* 0x000fe20003f8e000 */
[----:B------:R-:W-:Y:S01]  /*0f20*/  BAR.SYNC.DEFER_BLOCKING 0x0 ;  /* 0x0000000000007b1d */ /* 0x000fe20000010000 */
[C---:B------:R-:W-:Y:S01]  /*0f30*/  FSETP.GT.AND P3, PT, |R21|.reuse, 8.50705917302346158658e+37, PT ;  /* 0x7e8000001500780b */ /* 0x040fe20003f64200 */
[----:B------:R-:W-:Y:S01]  /*0f40*/  IMAD R42, R42, c[0x0][0x1c8], RZ ;  /* 0x000072002a2a7a24 */ /* 0x000fe200078e02ff */
[----:B------:R-:W-:-:S03]  /*0f50*/  FSETP.GEU.AND P5, PT, |R21|, 1.175494350822287508e-38, PT ;  /* 0x008000001500780b */ /* 0x000fc60003fae200 */
[----:B------:R-:W-:Y:S02]  /*0f60*/  @P2 FMUL R12, R12, 0.25 ;  /* 0x3e8000000c0c2820 */ /* 0x000fe40000400000 */
[----:B------:R-:W-:Y:S02]  /*0f70*/  @P2 FMUL R17, R17, 0.25 ;  /* 0x3e80000011112820 */ /* 0x000fe40000400000 */
[----:B------:R-:W-:Y:S02]  /*0f80*/  @!P6 FMUL R12, R12, 16777216 ;  /* 0x4b8000000c0ce820 */ /* 0x000fe40000400000 */
[----:B0-----:R-:W-:Y:S02]  /*0f90*/  IMAD R3, R26, c[0x0][0x1c0], RZ ;  /* 0x000070001a037a24 */ /* 0x001fe400078e02ff */
[----:B------:R-:W-:Y:S02]  /*0fa0*/  @P2 FMUL R16, R16, 0.25 ;  /* 0x3e80000010102820 */ /* 0x000fe40000400000 */
[----:B------:R-:W-:Y:S01]  /*0fb0*/  @P2 FMUL R13, R13, 0.25 ;  /* 0x3e8000000d0d2820 */ /* 0x000fe20000400000 */
[C---:B------:R-:W-:Y:S01]  /*0fc0*/  SHF.L.U32 R0, R3.reuse, 0x1, RZ ;  /* 0x0000000103007819 */ /* 0x040fe200000006ff */
[----:B------:R-:W-:Y:S01]  /*0fd0*/  IMAD.HI R3, R3, 0x2, RZ ;  /* 0x0000000203037827 */ /* 0x000fe200078e02ff */
[----:B-1----:R-:W-:-:S02]  /*0fe0*/  SHF.L.U32 R11, R11, 0x6, RZ ;  /* 0x000000060b0b7819 */ /* 0x002fc400000006ff */
[----:B------:R-:W-:Y:S01]  /*0ff0*/  IADD3 R0, P0, P1, R5, c[0x0][0x178], R0 ;  /* 0x00005e0005007a10 */ /* 0x000fe2000791e000 */
[----:B------:R-:W-:Y:S01]  /*1000*/  @P3 FMUL R19, R19, 0.25 ;  /* 0x3e80000013133820 */ /* 0x000fe20000400000 */
[----:B------:R-:W-:Y:S01]  /*1010*/  SGXT R5, R9, 0x1 ;  /* 0x000000010905781a */ /* 0x000fe20000000200 */
[----:B------:R-:W-:Y:S01]  /*1020*/  @P3 FMUL R18, R18, 0.25 ;  /* 0x3e80000012123820 */ /* 0x000fe20000400000 */
[----:B------:R-:W-:Y:S01]  /*1030*/  SHF.R.U32.HI R9, RZ, 0x1, R8 ;  /* 0x00000001ff097819 */ /* 0x000fe20000011608 */
[----:B------:R-:W-:Y:S01]  /*1040*/  @P3 FMUL R15, R15, 0.25 ;  /* 0x3e8000000f0f3820 */ /* 0x000fe20000400000 */
[----:B------:R-:W-:Y:S01]  /*1050*/  LOP3.LUT R5, R5, 0x204, RZ, 0xc0, !PT ;  /* 0x0000020405057812 */ /* 0x000fe200078ec0ff */
[----:B------:R-:W-:Y:S01]  /*1060*/  @P3 FMUL R14, R14, 0.25 ;  /* 0x3e8000000e0e3820 */ /* 0x000fe20000400000 */
[----:B------:R-:W-:Y:S01]  /*1070*/  LEA R44, R44, R9, 0x2 ;  /* 0x000000092c2c7211 */ /* 0x000fe200078e10ff */
[----:B------:R-:W-:Y:S01]  /*1080*/  @!P6 FMUL R17, R17, 16777216 ;  /* 0x4b8000001111e820 */ /* 0x000fe20000400000 */
[----:B------:R-:W-:Y:S01]  /*1090*/  LEA R9, R10, R5, 0x2 ;  /* 0x000000050a097211 */ /* 0x000fe200078e10ff */
[----:B------:R-:W-:Y:S01]  /*10a0*/  FMUL R5, R6, 8388608 ;  /* 0x4b00000006057820 */ /* 0x000fe20000400000 */
[----:B------:R-:W-:Y:S01]  /*10b0*/  SHF.R.S32.HI R8, RZ, 0x3, R41 ;  /* 0x00000003ff087819 */ /* 0x000fe20000011429 */
[----:B------:R-:W-:Y:S01]  /*10c0*/  @!P6 FMUL R16, R16, 16777216 ;  /* 0x4b8000001010e820 */ /* 0x000fe20000400000 */
[----:B------:R-:W-:Y:S01]  /*10d0*/  IADD3.X R3, R4, c[0x0][0x17c], R3, P0, P1 ;  /* 0x00005f0004037a10 */ /* 0x000fe200007e2403 */
[----:B------:R-:W-:Y:S01]  /*10e0*/  @!P6 FMUL R13, R13, 16777216 ;  /* 0x4b8000000d0de820 */ /* 0x000fe20000400000 */
[----:B------:R-:W-:Y:S01]  /*10f0*/  SGXT R4, R8, 0x1 ;  /* 0x000000010804781a */ /* 0x000fe20000000200 */
[----:B------:R-:W-:Y:S01]  /*1100*/  @!P5 FMUL R19, R19, 16777216 ;  /* 0x4b8000001313d820 */ /* 0x000fe20000400000 */
[----:B------:R-:W-:Y:S01]  /*1110*/  FSEL R2, R5, R6, !P4 ;  /* 0x0000000605027208 */ /* 0x000fe20006000000 */
[----:B------:R-:W-:Y:S01]  /*1120*/  @P2 FMUL R6, R6, 0.25 ;  /* 0x3e80000006062820 */ /* 0x000fe20000400000 */
[----:B------:R-:W-:Y:S01]  /*1130*/  LOP3.LUT R8, R4, 0x140, RZ, 0xc0, !PT ;  /* 0x0000014004087812 */ /* 0x000fe200078ec0ff */
[----:B------:R-:W-:Y:S01]  /*1140*/  @!P5 FMUL R18, R18, 16777216 ;  /* 0x4b8000001212d820 */ /* 0x000fe20000400000 */
[----:B------:R-:W-:Y:S01]  /*1150*/  SHF.R.S32.HI R10, RZ, 0x5, R41 ;  /* 0x00000005ff0a7819 */ /* 0x000fe20000011429 */
[----:B------:R-:W-:Y:S01]  /*1160*/  @!P6 FMUL R6, R6, 16777216 ;  /* 0x4b8000000606e820 */ /* 0x000fe20000400000 */
[----:B------:R-:W-:Y:S01]  /*1170*/  LOP3.LUT R8, R8, 0x38, R45, 0xf8, !PT ;  /* 0x0000003808087812 */ /* 0x000fe200078ef82d */
[----:B------:R-:W-:Y:S01]  /*1180*/  @!P5 FMUL R15, R15, 16777216 ;  /* 0x4b8000000f0fd820 */ /* 0x000fe20000400000 */
[----:B------:R-:W-:Y:S01]  /*1190*/  SGXT R4, R10, 0x1 ;  /* 0x000000010a04781a */ /* 0x000fe20000000200 */
[----:B------:R-:W-:Y:S01]  /*11a0*/  @!P5 FMUL R14, R14, 16777216 ;  /* 0x4b8000000e0ed820 */ /* 0x000fe20000400000 */
[----:B------:R-:W-:Y:S01]  /*11b0*/  LOP3.LUT R20, R8, 0x40, R41, 0x78, !PT ;  /* 0x0000004008147812 */ /* 0x000fe200078e7829 */
[----:B------:R-:W0:Y:S01]  /*11c0*/  MUFU.RCP R6, R6 ;  /* 0x0000000600067308 */ /* 0x000e220000001000 */
[----:B------:R-:W-:Y:S01]  /*11d0*/  LOP3.LUT R8, R4, 0x204, RZ, 0xc0, !PT ;  /* 0x0000020404087812 */ /* 0x000fe200078ec0ff */
[C---:B------:R-:W-:Y:S01]  /*11e0*/  FMUL R4, R21.reuse, 8388608 ;  /* 0x4b00000015047820 */ /* 0x040fe20000400000 */
[----:B------:R-:W-:-:S02]  /*11f0*/  FSETP.GEU.AND P1, PT, R21, 1.175494350822287508e-38, PT ;  /* 0x008000001500780b */ /* 0x000fc40003f2e000 */
[----:B------:R-:W-:Y:S02]  /*1200*/  IADD3 R5, R9, R20, RZ ;  /* 0x0000001409057210 */ /* 0x000fe40007ffe0ff */
[----:B------:R-:W-:Y:S01]  /*1210*/  FSEL R4, R4, R21, !P1 ;  /* 0x0000001504047208 */ /* 0x000fe20004800000 */
[----:B------:R-:W-:Y:S01]  /*1220*/  @P3 FMUL R21, R21, 0.25 ;  /* 0x3e80000015153820 */ /* 0x000fe20000400000 */
[----:B------:R-:W-:Y:S02]  /*1230*/  LOP3.LUT R8, R8, 0x3c, R43, 0x78, !PT ;  /* 0x0000003c08087812 */ /* 0x000fe400078e782b */
[----:B------:R-:W-:Y:S01]  /*1240*/  IADD3 R9, R4, -0x3f3504f3, RZ ;  /* 0xc0cafb0d04097810 */ /* 0x000fe20007ffe0ff */
[----:B------:R-:W-:Y:S01]  /*1250*/  @!P5 FMUL R21, R21, 16777216 ;  /* 0x4b8000001515d820 */ /* 0x000fe20000400000 */
[----:B------:R-:W-:Y:S02]  /*1260*/  LOP3.LUT R10, R8, 0x40, R11, 0xf8, !PT ;  /* 0x00000040080a7812 */ /* 0x000fe400078ef80b */
[----:B------:R-:W-:Y:S01]  /*1270*/  LOP3.LUT R9, R9, 0xff800000, RZ, 0xc0, !PT ;  /* 0xff80000009097812 */ /* 0x000fe200078ec0ff */
[----:B0-----:R-:W-:Y:S01]  /*1280*/  FMUL R23, R6, R12 ;  /* 0x0000000c06177220 */ /* 0x001fe20000400000 */
[----:B------:R-:W-:Y:S01]  /*1290*/  IADD3 R11, R2, -0x3f3504f3, RZ ;  /* 0xc0cafb0d020b7810 */ /* 0x000fe20007ffe0ff */
[----:B------:R-:W0:Y:S01]  /*12a0*/  MUFU.RCP R12, R21 ;  /* 0x00000015000c7308 */ /* 0x000e220000001000 */
[----:B------:R-:W-:Y:S01]  /*12b0*/  FMUL R17, R6, R17 ;  /* 0x0000001106117220 */ /* 0x000fe20000400000 */
[----:B------:R-:W-:Y:S01]  /*12c0*/  ISETP.GE.U32.AND P2, PT, R2, 0x7f800000, PT ;  /* 0x7f8000000200780c */ /* 0x000fe20003f46070 */
[C---:B------:R-:W-:Y:S01]  /*12d0*/  FMUL R16, R6.reuse, R16 ;  /* 0x0000001006107220 */ /* 0x040fe20000400000 */
[----:B------:R-:W-:Y:S01]  /*12e0*/  LOP3.LUT R11, R11, 0xff800000, RZ, 0xc0, !PT ;  /* 0xff8000000b0b7812 */ /* 0x000fe200078ec0ff */
[----:B------:R-:W-:Y:S01]  /*12f0*/  FMUL R22, R6, R13 ;  /* 0x0000000d06167220 */ /* 0x000fe20000400000 */
[----:B------:R-:W-:-:S02]  /*1300*/  IADD3 R6, R4, -R9, RZ ;  /* 0x8000000904067210 */ /* 0x000fc40007ffe0ff */
[----:B------:R-:W-:Y:S02]  /*1310*/  IADD3 R8, R2, -R11, RZ ;  /* 0x8000000b02087210 */ /* 0x000fe40007ffe0ff */
[----:B------:R-:W-:Y:S01]  /*1320*/  F2FP.BF16.PACK_AB R23, R16, R23 ;  /* 0x000000171017723e */ /* 0x000fe200000010ff */
[----:B------:R-:W-:Y:S01]  /*1330*/  FADD R6, R6, -1 ;  /* 0xbf80000006067421 */ /* 0x000fe20000000000 */
[----:B------:R-:W-:Y:S01]  /*1340*/  F2FP.BF16.PACK_AB R17, R17, R22 ;  /* 0x000000161111723e */ /* 0x000fe200000010ff */
[----:B------:R-:W-:Y:S01]  /*1350*/  FADD R8, R8, -1 ;  /* 0xbf80000008087421 */ /* 0x000fe20000000000 */
[----:B------:R-:W-:Y:S01]  /*1360*/  LOP3.LUT R16, R10, 0x40, RZ, 0x3c, !PT ;  /* 0x000000400a107812 */ /* 0x000fe200078e3cff */
[----:B------:R-:W-:Y:S01]  /*1370*/  STS [R10], R23 ;  /* 0x000000170a007388 */ /* 0x000fe20000000800 */
[C---:B0-----:R-:W-:Y:S01]  /*1380*/  FMUL R19, R12.reuse, R19 ;  /* 0x000000130c137220 */ /* 0x041fe20000400000 */
[----:B------:R-:W-:Y:S01]  /*1390*/  I2F R11, R11 ;  /* 0x0000000b000b7306 */ /* 0x000fe20000201400 */
[C---:B------:R-:W-:Y:S01]  /*13a0*/  FMUL R18, R12.reuse, R18 ;  /* 0x000000120c127220 */ /* 0x040fe20000400000 */
[----:B------:R0:W-:Y:S01]  /*13b0*/  STS [R10+0x80], R17 ;  /* 0x000080110a007388 */ /* 0x0001e20000000800 */
[----:B------:R-:W-:Y:S01]  /*13c0*/  FMUL R20, R12, R15 ;  /* 0x0000000f0c147220 */ /* 0x000fe20000400000 */
[----:B------:R-:W-:Y:S01]  /*13d0*/  ISETP.GE.U32.AND P3, PT, R4, 0x7f800000, PT ;  /* 0x7f8000000400780c */ /* 0x000fe20003f66070 */
[----:B------:R-:W-:Y:S01]  /*13e0*/  FMUL R21, R12, R14 ;  /* 0x0000000e0c157220 */ /* 0x000fe20000400000 */
[----:B------:R-:W-:Y:S01]  /*13f0*/  FSEL R12, RZ, -23, P4 ;  /* 0xc1b80000ff0c7808 */ /* 0x000fe20002000000 */
[-C--:B------:R-:W-:Y:S01]  /*1400*/  FFMA.FTZ R15, R6, R25.reuse, -0.16845393180847167969 ;  /* 0xbe2c7f30060f7423 */ /* 0x080fe20000010019 */
[----:B------:R-:W-:Y:S01]  /*1410*/  F2FP.BF16.PACK_AB R19, R19, R20 ;  /* 0x000000141313723e */ /* 0x000fe200000010ff */
[----:B------:R-:W-:Y:S01]  /*1420*/  FFMA.FTZ R13, R8, R25, -0.16845393180847167969 ;  /* 0xbe2c7f30080d7423 */ /* 0x000fe20000010019 */
[----:B------:R-:W-:Y:S01]  /*1430*/  F2FP.BF16.PACK_AB R18, R18, R21 ;  /* 0x000000151212723e */ /* 0x000fe200000010ff */
[----:B------:R-:W-:Y:S01]  /*1440*/  FFMA.FTZ R15, R6, R15, 0.1716887056827545166 ;  /* 0x3e2fcf2a060f7423 */ /* 0x000fe2000001000f */
[----:B0-----:R-:W-:Y:S01]  /*1450*/  LOP3.LUT R10, R5, 0x4, RZ, 0x3c, !PT ;  /* 0x00000004050a7812 */ /* 0x001fe200078e3cff */
[----:B------:R-:W-:Y:S01]  /*1460*/  STS [R16+0x180], R19 ;  /* 0x0001801310007388 */ /* 0x000fe20000000800 */
[----:B------:R-:W-:Y:S01]  /*1470*/  FFMA.FTZ R13, R8, R13, 0.1716887056827545166 ;  /* 0x3e2fcf2a080d7423 */ /* 0x000fe2000001000d */
[----:B------:R0:W1:Y:S01]  /*1480*/  I2F R14, R9 ;  /* 0x00000009000e7306 */ /* 0x0000620000201400 */
[----:B------:R-:W-:Y:S01]  /*1490*/  FFMA.FTZ R15, R6, R15, -0.17900948226451873779 ;  /* 0xbe374e43060f7423 */ /* 0x000fe2000001000f */
[----:B------:R2:W-:Y:S01]  /*14a0*/  STS [R16+0x100], R18 ;  /* 0x0001001210007388 */ /* 0x0005e20000000800 */
[----:B------:R-:W-:Y:S01]  /*14b0*/  FFMA.FTZ R13, R8, R13, -0.17900948226451873779 ;  /* 0xbe374e43080d7423 */ /* 0x000fe2000001000d */
[----:B------:R-:W-:Y:S01]  /*14c0*/  LOP3.LUT R43, R43, 0x78, RZ, 0xc0, !PT ;  /* 0x000000782b2b7812 */ /* 0x000fe200078ec0ff */
[----:B------:R-:W-:Y:S01]  /*14d0*/  FFMA.FTZ R15, R6, R15, 0.20512372255325317383 ;  /* 0x3e520bf4060f7423 */ /* 0x000fe2000001000f */
[----:B------:R-:W-:Y:S01]  /*14e0*/  BAR.SYNC.DEFER_BLOCKING 0x0 ;  /* 0x0000000000007b1d */ /* 0x000fe20000010000 */
[----:B------:R-:W-:Y:S01]  /*14f0*/  FFMA.FTZ R13, R8, R13, 0.20512372255325317383 ;  /* 0x3e520bf4080d7423 */ /* 0x000fe2000001000d */
[----:B------:R-:W-:Y:S01]  /*1500*/  LOP3.LUT P0, RZ, R41, 0x60, RZ, 0xc0, !PT ;  /* 0x0000006029ff7812 */ /* 0x000fe2000780c0ff */
[----:B------:R-:W-:Y:S01]  /*1510*/  FFMA.FTZ R15, R6, R15, -0.24046532809734344482 ;  /* 0xbe763c8b060f7423 */ /* 0x000fe2000001000f */
[----:B0-----:R-:W-:Y:S01]  /*1520*/  FSEL R9, RZ, -23, P1 ;  /* 0xc1b80000ff097808 */ /* 0x001fe20000800000 */
[----:B------:R-:W-:Y:S01]  /*1530*/  FFMA.FTZ R13, R8, R13, -0.24046532809734344482 ;  /* 0xbe763c8b080d7423 */ /* 0x000fe2000001000d */
[----:B------:R-:W-:Y:S01]  /*1540*/  FSETP.NEU.AND P1, PT, R2, RZ, PT ;  /* 0x000000ff0200720b */ /* 0x000fe20003f2d000 */
[----:B------:R-:W-:Y:S01]  /*1550*/  FFMA.FTZ R15, R6, R15, 0.28857114911079406738 ;  /* 0x3e93bf99060f7423 */ /* 0x000fe2000001000f */
[----:B------:R-:W-:Y:S01]  /*1560*/  LOP3.LUT R45, R45, 0x38, RZ, 0xc0, !PT ;  /* 0x000000382d2d7812 */ /* 0x000fe200078ec0ff */
[----:B------:R-:W-:-:S02]  /*1570*/  FFMA.FTZ R13, R8, R13, 0.28857114911079406738 ;  /* 0x3e93bf99080d7423 */ /* 0x000fc4000001000d */
[----:B------:R-:W-:Y:S02]  /*1580*/  FFMA.FTZ R15, R6, R15, -0.36067417263984680176 ;  /* 0xbeb8aa49060f7423 */ /* 0x000fe4000001000f */
[----:B------:R-:W-:Y:S02]  /*1590*/  FFMA.FTZ R13, R8, R13, -0.36067417263984680176 ;  /* 0xbeb8aa49080d7423 */ /* 0x000fe4000001000d */
[----:B------:R-:W-:Y:S02]  /*15a0*/  FFMA.FTZ R15, R6, R15, 0.48089820146560668945 ;  /* 0x3ef6384a060f7423 */ /* 0x000fe4000001000f */
[----:B------:R-:W-:Y:S02]  /*15b0*/  FFMA.FTZ R13, R8, R13, 0.48089820146560668945 ;  /* 0x3ef6384a080d7423 */ /* 0x000fe4000001000d */
[----:B------:R-:W-:Y:S02]  /*15c0*/  FFMA.FTZ R15, R6, R15, -0.72134751081466674805 ;  /* 0xbf38aa3b060f7423 */ /* 0x000fe4000001000f */
[----:B------:R-:W-:-:S02]  /*15d0*/  FFMA.FTZ R13, R8, R13, -0.72134751081466674805 ;  /* 0xbf38aa3b080d7423 */ /* 0x000fc4000001000d */
[----:B------:R-:W-:Y:S01]  /*15e0*/  FMUL R15, R6, R15 ;  /* 0x0000000f060f7220 */ /* 0x000fe20000400000 */
[----:B------:R-:W0:Y:S01]  /*15f0*/  LDS R5, [R5] ;  /* 0x0000000005057984 */ /* 0x000e220000000800 */
[----:B------:R-:W-:Y:S02]  /*1600*/  FMUL R13, R8, R13 ;  /* 0x0000000d080d7220 */ /* 0x000fe40000400000 */
[----:B------:R-:W-:Y:S01]  /*1610*/  FMUL R15, R6, R15 ;  /* 0x0000000f060f7220 */ /* 0x000fe20000400000 */
[----:B------:R-:W3:Y:S01]  /*1620*/  LDS R10, [R10] ;  /* 0x000000000a0a7984 */ /* 0x000ee20000000800 */
[----:B-1----:R-:W-:Y:S02]  /*1630*/  FFMA.FTZ R9, R14, 1.1920928955078125e-07, R9 ;  /* 0x340000000e097823 */ /* 0x002fe40000010009 */
[----:B------:R-:W-:Y:S02]  /*1640*/  FFMA.FTZ R6, R6, 1.4426950216293334961, R15 ;  /* 0x3fb8aa3b06067823 */ /* 0x000fe4000001000f */
[----:B------:R-:W-:-:S02]  /*1650*/  IMAD.MOV.U32 R15, RZ, RZ, c[0x0][0x1c8] ;  /* 0x00007200ff0f7624 */ /* 0x000fc400078e00ff */
[C---:B------:R-:W-:Y:S02]  /*1660*/  FMUL R13, R8.reuse, R13 ;  /* 0x0000000d080d7220 */ /* 0x040fe40000400000 */
[----:B------:R-:W-:Y:S01]  /*1670*/  FADD R6, R9, R6 ;  /* 0x0000000609067221 */ /* 0x000fe20000000000 */
[----:B------:R-:W-:Y:S01]  /*1680*/  LEA R9, R15, R42, 0x2 ;  /* 0x0000002a0f097211 */ /* 0x000fe200078e10ff */
[----:B------:R-:W-:Y:S01]  /*1690*/  FFMA.FTZ R8, R8, 1.4426950216293334961, R13 ;  /* 0x3fb8aa3b08087823 */ /* 0x000fe2000001000d */
[----:B------:R-:W-:Y:S01]  /*16a0*/  @P2 MOV R13, 0x7f800000 ;  /* 0x7f800000000d2802 */ /* 0x000fe20000000f00 */
[----:B------:R-:W-:Y:S01]  /*16b0*/  FFMA.FTZ R11, R11, 1.1920928955078125e-07, R12 ;  /* 0x340000000b0b7823 */ /* 0x000fe2000001000c */
[----:B--2---:R-:W-:Y:S01]  /*16c0*/  LEA R16, R15, R9, 0x2 ;  /* 0x000000090f107211 */ /* 0x004fe200078e10ff */
[----:B------:R-:W-:Y:S01]  /*16d0*/  @P3 IMAD.MOV.U32 R17, RZ, RZ, 0x7f800000 ;  /* 0x7f800000ff113424 */ /* 0x000fe200078e00ff */
[-C--:B------:R-:W-:Y:S01]  /*16e0*/  LEA R12, P4, R9, R0.reuse, 0x1 ;  /* 0x00000000090c7211 */ /* 0x080fe200078808ff */
[----:B------:R-:W-:Y:S01]  /*16f0*/  FADD R11, R11, R8 ;  /* 0x000000080b0b7221 */ /* 0x000fe20000000000 */
[-C--:B------:R-:W-:Y:S01]  /*1700*/  LEA R8, P5, R16, R0.reuse, 0x1 ;  /* 0x0000000010087211 */ /* 0x080fe200078a08ff */
[----:B------:R-:W-:Y:S01]  /*1710*/  @P2 FFMA.FTZ R11, R2, R13, +INF ;  /* 0x7f800000020b2423 */ /* 0x000fe2000001000d */
[C---:B------:R-:W-:Y:S01]  /*1720*/  FSETP.NEU.AND P2, PT, R4.reuse, RZ, PT ;  /* 0x000000ff0400720b */ /* 0x040fe20003f4d000 */
[----:B------:R-:W-:Y:S01]  /*1730*/  @P3 FFMA.FTZ R6, R4, R17, +INF ;  /* 0x7f80000004063423 */ /* 0x000fe20000010011 */
[----:B------:R-:W-:Y:S01]  /*1740*/  LEA R14, P3, R42, R0, 0x1 ;  /* 0x000000002a0e7211 */ /* 0x000fe200078608ff */
[----:B------:R-:W-:Y:S01]  /*1750*/  IMAD.IADD R44, R45, 0x1, R44 ;  /* 0x000000012d2c7824 */ /* 0x000fe200078e022c */
[----:B------:R-:W-:-:S02]  /*1760*/  LEA R4, R15, R16, 0x2 ;  /* 0x000000100f047211 */ /* 0x000fc400078e10ff */
[-C--:B------:R-:W-:Y:S02]  /*1770*/  LEA.HI.X.SX32 R15, R42, R3.reuse, 0x1, P3 ;  /* 0x000000032a0f7211 */ /* 0x080fe400018f0eff */
[----:B------:R-:W-:Y:S02]  /*1780*/  LEA R2, P3, R4, R0, 0x1 ;  /* 0x0000000004027211 */ /* 0x000fe400078608ff */
[----:B------:R-:W-:Y:S02]  /*1790*/  FSEL R0, R11, -INF , P1 ;  /* 0xff8000000b007808 */ /* 0x000fe40000800000 */
[-C--:B------:R-:W-:Y:S02]  /*17a0*/  LEA.HI.X.SX32 R13, R9, R3.reuse, 0x1, P4 ;  /* 0x00000003090d7211 */ /* 0x080fe400020f0eff */
[-C--:B------:R-:W-:Y:S02]  /*17b0*/  LEA.HI.X.SX32 R9, R16, R3.reuse, 0x1, P5 ;  /* 0x0000000310097211 */ /* 0x080fe400028f0eff */
[----:B------:R-:W-:Y:S01]  /*17c0*/  LEA.HI.X.SX32 R3, R4, R3, 0x1, P3 ;  /* 0x0000000304037211 */ /* 0x000fe200018f0eff */
[----:B0-----:R0:W-:Y:S01]  /*17d0*/  STG.E.U16 [R14.64], R5 ;  /* 0x000000050e007986 */ /* 0x0011e2000c101504 */
[----:B------:R-:W-:Y:S01]  /*17e0*/  FSEL R11, R6, -INF , P2 ;  /* 0xff800000060b7808 */ /* 0x000fe20001000000 */
[----:B------:R-:W-:Y:S01]  /*17f0*/  FFMA R6, R0, 0.69314718246459960938, R7 ;  /* 0x3f31721800067823 */ /* 0x000fe20000000007 */
[----:B------:R-:W-:Y:S01]  /*1800*/  PRMT R4, R5, 0x7632, R4 ;  /* 0x0000763205047816 */ /* 0x000fe20000000004 */
[----:B---3--:R0:W-:Y:S01]  /*1810*/  STG.E.U16 [R12.64], R10 ;  /* 0x0000000a0c007986 */ /* 0x0081e2000c101504 */
[----:B------:R-:W-:Y:S01]  /*1820*/  PRMT R0, R10, 0x7632, R0 ;  /* 0x000076320a007816 */ /* 0x000fe20000000000 */
[----:B------:R-:W-:-:S02]  /*1830*/  FFMA R7, R11, 0.69314718246459960938, R24 ;  /* 0x3f3172180b077823 */ /* 0x000fc40000000018 */
[----:B------:R0:W-:Y:S04]  /*1840*/  STG.E.U16 [R8.64], R4 ;  /* 0x0000000408007986 */ /* 0x0001e8000c101504 */
[----:B------:R0:W-:Y:S04]  /*1850*/  STG.E.U16 [R2.64], R0 ;  /* 0x0000000002007986 */ /* 0x0001e8000c101504 */
[----:B------:R-:W-:Y:S06]  /*1860*/  BAR.SYNC.DEFER_BLOCKING 0x0 ;  /* 0x0000000000007b1d */ /* 0x000fec0000010000 */
[----:B------:R0:W-:Y:S04]  /*1870*/  STS.64 [R43], R6 ;  /* 0x000000062b007388 */ /* 0x0001e80000000a00 */
[----:B------:R-:W-:Y:S06]  /*1880*/  BAR.SYNC.DEFER_BLOCKING 0x0 ;  /* 0x0000000000007b1d */ /* 0x000fec0000010000 */
[----:B------:R-:W-:Y:S05]  /*1890*/  @P0 EXIT ;  /* 0x000000000000094d */ /* 0x000fea0003800000 */
[----:B0-----:R-:W0:Y:S01]  /*18a0*/  LDS R7, [R44] ;  /* 0x000000002c077984 */ /* 0x001e220000000800 */
[----:B------:R-:W-:Y:S01]  /*18b0*/  IMAD R0, R26, c[0x0][0x1cc], RZ ;  /* 0x000073001a007a24 */ /* 0x000fe200078e02ff */
[C---:B------:R-:W-:Y:S01]  /*18c0*/  SHF.L.U32 R3, R40.reuse, 0x2, RZ ;  /* 0x0000000228037819 */ /* 0x040fe200000006ff */
[----:B------:R-:W-:-:S03]  /*18d0*/  IMAD.HI R5, R40, 0x4, RZ ;  /* 0x0000000428057827 */ /* 0x000fc600078e02ff */
[C---:B------:R-:W-:Y:S01]  /*18e0*/  SHF.L.U32 R2, R0.reuse, 0x2, RZ ;  /* 0x0000000200027819 */ /* 0x040fe200000006ff */
[----:B------:R-:W-:-:S03]  /*18f0*/  IMAD.HI R0, R0, 0x4, RZ ;  /* 0x0000000400007827 */ /* 0x000fc600078e02ff */
[----:B------:R-:W-:-:S04]  /*1900*/  IADD3 R2, P0, P1, R3, c[0x0][0x180], R2 ;  /* 0x0000600003027a10 */ /* 0x000fc8000791e002 */
[----:B------:R-:W-:-:S05]  /*1910*/  IADD3.X R3, R5, c[0x0][0x184], R0, P0, P1 ;  /* 0x0000610005037a10 */ /* 0x000fca00007e2400 */
[----:B0-----:R-:W-:Y:S01]  /*1920*/  STG.E [R2.64], R7 ;  /* 0x0000000702007986 */ /* 0x001fe2000c101904 */
[----:B------:R-:W-:Y:S05]  /*1930*/  EXIT ;  /* 0x000000000000794d */ /* 0x000fea0003800000 */
.L_x_2:
[----:B------:R-:W-:-:S00]  /*1940*/  BRA `(.L_x_2) ;  /* 0xfffffff000007947 */ /* 0x000fc0000383ffff */
[----:B------:R-:W-:-:S00]  /*1950*/  NOP ;  /* 0x0000000000007918 */ /* 0x000fc00000000000 */
        /* <DEDUP_REMOVED lines=10> */
.L_x_3:


//--------------------- .nv.global.init           --------------------------
	.section	.nv.global.init,"aw",@progbits
.nv.global.init:
	.type		_$_str,@object
	.size		_$_str,(.L_0 - _$_str)
_$_str:
        /*0000*/ 	.byte	0x5f, 0x5f, 0x43, 0x55, 0x44, 0x41, 0x5f, 0x46, 0x54, 0x5a, 0x00
.L_0:


//--------------------- .nv.shared.attn_fwd       --------------------------
	.section	.nv.shared.attn_fwd,"aw",@nobits
	.sectionflags	@""
	.align	16
